	.headerflags	@"EF_CUDA_TEXMODE_UNIFIED EF_CUDA_64BIT_ADDRESS EF_CUDA_ACCELERATORS EF_CUDA_SM90 EF_CUDA_VIRTUAL_SM(EF_CUDA_SM90)"
	.elftype	@"ET_EXEC"


//--------------------- .nv.info                  --------------------------
	.section	.nv.info,"",@"SHT_CUDA_INFO"
	.align	4


	//----- nvinfo : EIATTR_REGCOUNT
	.align		4
        /*0000*/ 	.byte	0x04, 0x2f
        /*0002*/ 	.short	(.L_3 - .L_2)
	.align		4
.L_2:
        /*0004*/ 	.word	index@(triton_poi_fused__native_batch_norm_legit_no_training_relu_38)
        /*0008*/ 	.word	0x00000010


	//----- nvinfo : EIATTR_MIN_STACK_SIZE
	.align		4
.L_3:
        /*000c*/ 	.byte	0x04, 0x12
        /*000e*/ 	.short	(.L_5 - .L_4)
	.align		4
.L_4:
        /*0010*/ 	.word	index@(triton_poi_fused__native_batch_norm_legit_no_training_relu_38)
        /*0014*/ 	.word	0x00000000


	//----- nvinfo : EIATTR_FRAME_SIZE
	.align		4
.L_5:
        /*0018*/ 	.byte	0x04, 0x11
        /*001a*/ 	.short	(.L_7 - .L_6)
	.align		4
.L_6:
        /*001c*/ 	.word	index@(triton_poi_fused__native_batch_norm_legit_no_training_relu_38)
        /*0020*/ 	.word	0x00000000


	//----- nvinfo : EIATTR_MIN_STACK_SIZE
	.align		4
.L_7:
        /*0024*/ 	.byte	0x04, 0x12
        /*0026*/ 	.short	(.L_9 - .L_8)
	.align		4
.L_8:
        /*0028*/ 	.word	index@(triton_poi_fused__native_batch_norm_legit_no_training_relu_38)
        /*002c*/ 	.word	0x00000000
.L_9:


//--------------------- .nv.info.triton_poi_fused__native_batch_norm_legit_no_training_relu_38 --------------------------
	.section	.nv.info.triton_poi_fused__native_batch_norm_legit_no_training_relu_38,"",@"SHT_CUDA_INFO"
	.sectionflags	@""
	.align	4


	//----- nvinfo : EIATTR_CUDA_API_VERSION
	.align		4
        /*0000*/ 	.byte	0x04, 0x37
        /*0002*/ 	.short	(.L_11 - .L_10)
.L_10:
        /*0004*/ 	.word	0x0000007c


	//----- nvinfo : EIATTR_KPARAM_INFO
	.align		4
.L_11:
        /*0008*/ 	.byte	0x04, 0x17
        /*000a*/ 	.short	(.L_13 - .L_12)
.L_12:
        /*000c*/ 	.word	0x00000000
        /*0010*/ 	.short	0x0006
        /*0012*/ 	.short	0x0030
        /*0014*/ 	.byte	0x00, 0xf0, 0x11, 0x00


	//----- nvinfo : EIATTR_KPARAM_INFO
	.align		4
.L_13:
        /*0018*/ 	.byte	0x04, 0x17
        /*001a*/ 	.short	(.L_15 - .L_14)
.L_14:
        /*001c*/ 	.word	0x00000000
        /*0020*/ 	.short	0x0005
        /*0022*/ 	.short	0x0028
        /*0024*/ 	.byte	0x00, 0xf4, 0x21, 0x00


	//----- nvinfo : EIATTR_KPARAM_INFO
	.align		4
.L_15:
        /*0028*/ 	.byte	0x04, 0x17
        /*002a*/ 	.short	(.L_17 - .L_16)
.L_16:
        /*002c*/ 	.word	0x00000000
        /*0030*/ 	.short	0x0004
        /*0032*/ 	.short	0x0020
        /*0034*/ 	.byte	0x00, 0xf4, 0x21, 0x00


	//----- nvinfo : EIATTR_KPARAM_INFO
	.align		4
.L_17:
        /*0038*/ 	.byte	0x04, 0x17
        /*003a*/ 	.short	(.L_19 - .L_18)
.L_18:
        /*003c*/ 	.word	0x00000000
        /*0040*/ 	.short	0x0003
        /*0042*/ 	.short	0x0018
        /*0044*/ 	.byte	0x00, 0xf4, 0x21, 0x00


	//----- nvinfo : EIATTR_KPARAM_INFO
	.align		4
.L_19:
        /*0048*/ 	.byte	0x04, 0x17
        /*004a*/ 	.short	(.L_21 - .L_20)
.L_20:
        /*004c*/ 	.word	0x00000000
        /*0050*/ 	.short	0x0002
        /*0052*/ 	.short	0x0010
        /*0054*/ 	.byte	0x00, 0xf4, 0x21, 0x00


	//----- nvinfo : EIATTR_KPARAM_INFO
	.align		4
.L_21:
        /*0058*/ 	.byte	0x04, 0x17
        /*005a*/ 	.short	(.L_23 - .L_22)
.L_22:
        /*005c*/ 	.word	0x00000000
        /*0060*/ 	.short	0x0001
        /*0062*/ 	.short	0x0008
        /*0064*/ 	.byte	0x00, 0xf4, 0x21, 0x00


	//----- nvinfo : EIATTR_KPARAM_INFO
	.align		4
.L_23:
        /*0068*/ 	.byte	0x04, 0x17
        /*006a*/ 	.short	(.L_25 - .L_24)
.L_24:
        /*006c*/ 	.word	0x00000000
        /*0070*/ 	.short	0x0000
        /*0072*/ 	.short	0x0000
        /*0074*/ 	.byte	0x00, 0xf4, 0x21, 0x00


	//----- nvinfo : EIATTR_SPARSE_MMA_MASK
	.align		4
.L_25:
        /*0078*/ 	.byte	0x03, 0x50
        /*007a*/ 	.short	0x0000


	//----- nvinfo : EIATTR_MAXREG_COUNT
	.align		4
        /*007c*/ 	.byte	0x03, 0x1b
        /*007e*/ 	.short	0x00ff


	//----- nvinfo : EIATTR_EXIT_INSTR_OFFSETS
	.align		4
        /*0080*/ 	.byte	0x04, 0x1c
        /*0082*/ 	.short	(.L_27 - .L_26)


	//   ....[0]....
.L_26:
        /*0084*/ 	.word	0x000002d0


	//----- nvinfo : EIATTR_REQNTID
	.align		4
.L_27:
        /*0088*/ 	.byte	0x04, 0x10
        /*008a*/ 	.short	(.L_29 - .L_28)
.L_28:
        /*008c*/ 	.word	0x00000080
        /*0090*/ 	.word	0x00000001
        /*0094*/ 	.word	0x00000001


	//----- nvinfo : EIATTR_CBANK_PARAM_SIZE
	.align		4
.L_29:
        /*0098*/ 	.byte	0x03, 0x19
        /*009a*/ 	.short	0x0034


	//----- nvinfo : EIATTR_PARAM_CBANK
	.align		4
        /*009c*/ 	.byte	0x04, 0x0a
        /*009e*/ 	.short	(.L_31 - .L_30)
	.align		4
.L_30:
        /*00a0*/ 	.word	index@(.nv.constant0.triton_poi_fused__native_batch_norm_legit_no_training_relu_38)
        /*00a4*/ 	.short	0x0210
        /*00a6*/ 	.short	0x0034


	//----- nvinfo : EIATTR_SW_WAR
	.align		4
.L_31:
        /*00a8*/ 	.byte	0x04, 0x36
        /*00aa*/ 	.short	(.L_33 - .L_32)
.L_32:
        /*00ac*/ 	.word	0x00000008
.L_33:


//--------------------- .nv.callgraph             --------------------------
	.section	.nv.callgraph,"",@"SHT_CUDA_CALLGRAPH"
	.align	4
	.sectionentsize	8
	.align		4
        /*0000*/ 	.word	0x00000000
	.align		4
        /*0004*/ 	.word	0xffffffff
	.align		4
        /*0008*/ 	.word	0x00000000
	.align		4
        /*000c*/ 	.word	0xfffffffe
	.align		4
        /*0010*/ 	.word	0x00000000
	.align		4
        /*0014*/ 	.word	0xfffffffd
	.align		4
        /*0018*/ 	.word	0x00000000
	.align		4
        /*001c*/ 	.word	0xfffffffc


//--------------------- .nv.constant4             --------------------------
	.section	.nv.constant4,"a",@progbits
	.align	8
	.align		8
.nv.constant4:
        /*0000*/ 	.dword	_$_str
	.align		8
        /*0008*/ 	.dword	_$_str_$_2


//--------------------- .text.triton_poi_fused__native_batch_norm_legit_no_training_relu_38 --------------------------
	.section	.text.triton_poi_fused__native_batch_norm_legit_no_training_relu_38,"ax",@progbits
	.align	128
        .global         triton_poi_fused__native_batch_norm_legit_no_training_relu_38
        .type           triton_poi_fused__native_batch_norm_legit_no_training_relu_38,@function
        .size           triton_poi_fused__native_batch_norm_legit_no_training_relu_38,(.L_x_1 - triton_poi_fused__native_batch_norm_legit_no_training_relu_38)
        .other          triton_poi_fused__native_batch_norm_legit_no_training_relu_38,@"STO_CUDA_ENTRY STV_DEFAULT"
triton_poi_fused__native_batch_norm_legit_no_training_relu_38:
.text.triton_poi_fused__native_batch_norm_legit_no_training_relu_38:
[----:B------:R-:W-:Y:S01]  /*0000*/  LDC R1, c[0x0][0x28] ;  /* 0x00000a00ff017b82 */ /* 0x000fe20000000800 */
[----:B------:R-:W1:Y:S07]  /*0010*/  S2R R0, SR_TID.X ;  /* 0x0000000000007919 */ /* 0x000e6e0000002100 */
[----:B------:R-:W2:Y:S01]  /*0020*/  LDC.64 R6, c[0x0][0x220] ;  /* 0x00008800ff067b82 */ /* 0x000ea20000000a00 */
[----:B------:R-:W-:Y:S01]  /*0030*/  ULDC.64 UR4, c[0x0][0x208] ;  /* 0x0000820000047ab9 */ /* 0x000fe20000000a00 */
[----:B------:R-:W3:Y:S06]  /*0040*/  S2R R3, SR_CTAID.X ;  /* 0x0000000000037919 */ /* 0x000eec0000002500 */
[----:B------:R-:W4:Y:S08]  /*0050*/  LDC.64 R4, c[0x0][0x218] ;  /* 0x00008600ff047b82 */ /* 0x000f300000000a00 */
[----:B------:R-:W5:Y:S08]  /*0060*/  LDC.64 R8, c[0x0][0x228] ;  /* 0x00008a00ff087b82 */ /* 0x000f700000000a00 */
[----:B------:R-:W5:Y:S01]  /*0070*/  LDC.64 R10, c[0x0][0x230] ;  /* 0x00008c00ff0a7b82 */ /* 0x000f620000000a00 */
[----:B-1----:R-:W-:-:S02]  /*0080*/  LOP3.LUT R0, R0, 0x7f, RZ, 0xc0, !PT ;  /* 0x0000007f00007812 */ /* 0x002fc400078ec0ff */
[----:B---3--:R-:W-:Y:S02]  /*0090*/  SHF.R.S32.HI R2, RZ, 0x18, R3 ;  /* 0x00000018ff027819 */ /* 0x008fe40000011403 */
[----:B------:R-:W-:Y:S02]  /*00a0*/  LEA R0, R3, R0, 0x7 ;  /* 0x0000000003007211 */ /* 0x000fe400078e38ff */
[----:B------:R-:W-:-:S04]  /*00b0*/  SGXT R3, R2, 0x1 ;  /* 0x000000010203781a */ /* 0x000fc80000000200 */
[----:B------:R-:W-:-:S04]  /*00c0*/  LEA.HI R3, R3, R0, RZ, 0xc ;  /* 0x0000000003037211 */ /* 0x000fc800078f60ff */
[----:B------:R-:W-:-:S04]  /*00d0*/  LOP3.LUT R3, R3, 0xfffff000, RZ, 0xc0, !PT ;  /* 0xfffff00003037812 */ /* 0x000fc800078ec0ff */
[----:B------:R-:W-:Y:S02]  /*00e0*/  IADD3 R13, R0, -R3, RZ ;  /* 0x80000003000d7210 */ /* 0x000fe40007ffe0ff */
[----:B------:R-:W1:Y:S03]  /*00f0*/  LDC.64 R2, c[0x0][0x210] ;  /* 0x00008400ff027b82 */ /* 0x000e660000000a00 */
[----:B--2---:R-:W-:-:S06]  /*0100*/  IMAD.WIDE R6, R13, 0x4, R6 ;  /* 0x000000040d067825 */ /* 0x004fcc00078e0206 */
[----:B------:R-:W2:Y:S01]  /*0110*/  LDG.E.EL R6, desc[UR4][R6.64] ;  /* 0x0000000406067981 */ /* 0x000ea2000c2e1900 */
[----:B----4-:R-:W-:-:S04]  /*0120*/  IMAD.WIDE R4, R13, 0x4, R4 ;  /* 0x000000040d047825 */ /* 0x010fc800078e0204 */
[C---:B-----5:R-:W-:Y:S02]  /*0130*/  IMAD.WIDE R8, R13.reuse, 0x4, R8 ;  /* 0x000000040d087825 */ /* 0x060fe400078e0208 */
[----:B------:R3:W4:Y:S02]  /*0140*/  LDG.E.EL R5, desc[UR4][R4.64] ;  /* 0x0000000404057981 */ /* 0x000724000c2e1900 */
[----:B0-----:R-:W-:Y:S02]  /*0150*/  IMAD.WIDE R10, R13, 0x4, R10 ;  /* 0x000000040d0a7825 */ /* 0x001fe400078e020a */
[----:B------:R-:W5:Y:S02]  /*0160*/  LDG.E.EL R8, desc[UR4][R8.64] ;  /* 0x0000000408087981 */ /* 0x000f64000c2e1900 */
[C---:B-1----:R-:W-:Y:S02]  /*0170*/  IMAD.WIDE R2, R0.reuse, 0x4, R2 ;  /* 0x0000000400027825 */ /* 0x042fe400078e0202 */
[----:B------:R-:W5:Y:S04]  /*0180*/  LDG.E.EL R11, desc[UR4][R10.64] ;  /* 0x000000040a0b7981 */ /* 0x000f68000c2e1900 */
[----:B------:R0:W4:Y:S01]  /*0190*/  LDG.E R12, desc[UR4][R2.64] ;  /* 0x00000004020c7981 */ /* 0x000122000c1e1900 */
[----:B---3--:R-:W-:Y:S01]  /*01a0*/  HFMA2.MMA R4, -RZ, RZ, 1.625, 0 ;  /* 0x3e800000ff047435 */ /* 0x008fe200000001ff */
[----:B0-----:R-:W0:Y:S02]  /*01b0*/  LDC.64 R2, c[0x0][0x238] ;  /* 0x00008e00ff027b82 */ /* 0x001e240000000a00 */
[----:B0-----:R-:W-:-:S04]  /*01c0*/  IMAD.WIDE R2, R0, 0x4, R2 ;  /* 0x0000000400027825 */ /* 0x001fc800078e0202 */
[----:B--2---:R-:W-:-:S04]  /*01d0*/  FADD R6, R6, 9.9999997473787516356e-06 ;  /* 0x3727c5ac06067421 */ /* 0x004fc80000000000 */
[----:B------:R-:W0:Y:S02]  /*01e0*/  MUFU.SQRT R7, R6 ;  /* 0x0000000600077308 */ /* 0x000e240000002000 */
[C---:B0-----:R-:W-:Y:S02]  /*01f0*/  FSETP.GT.AND P0, PT, R7.reuse, 8.50705917302346158658e+37, PT ;  /* 0x7e8000000700780b */ /* 0x041fe40003f04000 */
[----:B------:R-:W-:-:S11]  /*0200*/  FSETP.GEU.AND P1, PT, R7, 1.175494350822287508e-38, PT ;  /* 0x008000000700780b */ /* 0x000fd60003f2e000 */
[----:B------:R-:W-:-:S04]  /*0210*/  @P0 FMUL R7, R7, 0.25 ;  /* 0x3e80000007070820 */ /* 0x000fc80000400000 */
[----:B------:R-:W-:-:S06]  /*0220*/  @!P1 FMUL R7, R7, 16777216 ;  /* 0x4b80000007079820 */ /* 0x000fcc0000400000 */
[----:B------:R-:W0:Y:S01]  /*0230*/  MUFU.RCP R7, R7 ;  /* 0x0000000700077308 */ /* 0x000e220000001000 */
[----:B------:R-:W-:Y:S01]  /*0240*/  FSEL R4, R4, 1, P0 ;  /* 0x3f80000004047808 */ /* 0x000fe20000000000 */
[----:B----4-:R-:W-:-:S04]  /*0250*/  FADD R5, R12, -R5 ;  /* 0x800000050c057221 */ /* 0x010fc80000000000 */
[----:B------:R-:W-:-:S04]  /*0260*/  @!P1 FMUL R4, R4, 16777216 ;  /* 0x4b80000004049820 */ /* 0x000fc80000400000 */
[----:B0-----:R-:W-:-:S04]  /*0270*/  FMUL R4, R7, R4 ;  /* 0x0000000407047220 */ /* 0x001fc80000400000 */
[----:B------:R-:W-:-:S04]  /*0280*/  FMUL R4, R5, R4 ;  /* 0x0000000405047220 */ /* 0x000fc80000400000 */
[----:B-----5:R-:W-:-:S05]  /*0290*/  FFMA R4, R8, R4, R11 ;  /* 0x0000000408047223 */ /* 0x020fca000000000b */
[----:B------:R-:W-:-:S04]  /*02a0*/  FSETP.GEU.AND P0, PT, R4, RZ, PT ;  /* 0x000000ff0400720b */ /* 0x000fc80003f0e000 */
[----:B------:R-:W-:-:S05]  /*02b0*/  FSEL R5, R4, RZ, P0 ;  /* 0x000000ff04057208 */ /* 0x000fca0000000000 */
[----:B------:R-:W-:Y:S01]  /*02c0*/  STG.E desc[UR4][R2.64], R5 ;  /* 0x0000000502007986 */ /* 0x000fe2000c101904 */
[----:B------:R-:W-:Y:S05]  /*02d0*/  EXIT ;  /* 0x000000000000794d */ /* 0x000fea0003800000 */
.L_x_0:
[----:B------:R-:W-:-:S00]  /*02e0*/  BRA `(.L_x_0) ;  /* 0xfffffffc00fc7947 */ /* 0x000fc0000383ffff */
[----:B------:R-:W-:-:S00]  /*02f0*/  NOP ;  /* 0x0000000000007918 */ /* 0x000fc00000000000 */
        /* <DEDUP_REMOVED lines=8> */
.L_x_1:


//--------------------- .nv.global.init           --------------------------
	.section	.nv.global.init,"aw",@progbits
.nv.global.init:
	.type		_$_str,@object
	.size		_$_str,(_$_str_$_2 - _$_str)
_$_str:
        /*0000*/ 	.byte	0x5f, 0x5f, 0x43, 0x55, 0x44, 0x41, 0x5f, 0x46, 0x54, 0x5a, 0x00
	.type		_$_str_$_2,@object
	.size		_$_str_$_2,(.L_1 - _$_str_$_2)
_$_str_$_2:
        /*000b*/ 	.byte	0x5f, 0x5f, 0x43, 0x55, 0x44, 0x41, 0x5f, 0x50, 0x52, 0x45, 0x43, 0x5f, 0x53, 0x51, 0x52, 0x54
        /*001b*/ 	.byte	0x00
.L_1:


//--------------------- .nv.constant0.triton_poi_fused__native_batch_norm_legit_no_training_relu_38 --------------------------
	.section	.nv.constant0.triton_poi_fused__native_batch_norm_legit_no_training_relu_38,"a",@progbits
	.sectionflags	@""
	.align	4
.nv.constant0.triton_poi_fused__native_batch_norm_legit_no_training_relu_38:
	.zero		580
